	.headerflags	@"EF_CUDA_TEXMODE_UNIFIED EF_CUDA_64BIT_ADDRESS EF_CUDA_ACCELERATORS EF_CUDA_SM90 EF_CUDA_VIRTUAL_SM(EF_CUDA_SM90)"
	.elftype	@"ET_EXEC"


//--------------------- .nv.info                  --------------------------
	.section	.nv.info,"",@"SHT_CUDA_INFO"
	.align	4


	//----- nvinfo : EIATTR_REGCOUNT
	.align		4
        /*0000*/ 	.byte	0x04, 0x2f
        /*0002*/ 	.short	(.L_1 - .L_0)
	.align		4
.L_0:
        /*0004*/ 	.word	index@(triton_poi_fused_1)
        /*0008*/ 	.word	0x0000001f


	//----- nvinfo : EIATTR_MIN_STACK_SIZE
	.align		4
.L_1:
        /*000c*/ 	.byte	0x04, 0x12
        /*000e*/ 	.short	(.L_3 - .L_2)
	.align		4
.L_2:
        /*0010*/ 	.word	index@(triton_poi_fused_1)
        /*0014*/ 	.word	0x00000000


	//----- nvinfo : EIATTR_FRAME_SIZE
	.align		4
.L_3:
        /*0018*/ 	.byte	0x04, 0x11
        /*001a*/ 	.short	(.L_5 - .L_4)
	.align		4
.L_4:
        /*001c*/ 	.word	index@(triton_poi_fused_1)
        /*0020*/ 	.word	0x00000000


	//----- nvinfo : EIATTR_MIN_STACK_SIZE
	.align		4
.L_5:
        /*0024*/ 	.byte	0x04, 0x12
        /*0026*/ 	.short	(.L_7 - .L_6)
	.align		4
.L_6:
        /*0028*/ 	.word	index@(triton_poi_fused_1)
        /*002c*/ 	.word	0x00000000
.L_7:


//--------------------- .nv.info.triton_poi_fused_1 --------------------------
	.section	.nv.info.triton_poi_fused_1,"",@"SHT_CUDA_INFO"
	.sectionflags	@""
	.align	4


	//----- nvinfo : EIATTR_CUDA_API_VERSION
	.align		4
        /*0000*/ 	.byte	0x04, 0x37
        /*0002*/ 	.short	(.L_9 - .L_8)
.L_8:
        /*0004*/ 	.word	0x0000007c


	//----- nvinfo : EIATTR_KPARAM_INFO
	.align		4
.L_9:
        /*0008*/ 	.byte	0x04, 0x17
        /*000a*/ 	.short	(.L_11 - .L_10)
.L_10:
        /*000c*/ 	.word	0x00000000
        /*0010*/ 	.short	0x0003
        /*0012*/ 	.short	0x0014
        /*0014*/ 	.byte	0x00, 0xf0, 0x11, 0x00


	//----- nvinfo : EIATTR_KPARAM_INFO
	.align		4
.L_11:
        /*0018*/ 	.byte	0x04, 0x17
        /*001a*/ 	.short	(.L_13 - .L_12)
.L_12:
        /*001c*/ 	.word	0x00000000
        /*0020*/ 	.short	0x0002
        /*0022*/ 	.short	0x0010
        /*0024*/ 	.byte	0x00, 0xf0, 0x11, 0x00


	//----- nvinfo : EIATTR_KPARAM_INFO
	.align		4
.L_13:
        /*0028*/ 	.byte	0x04, 0x17
        /*002a*/ 	.short	(.L_15 - .L_14)
.L_14:
        /*002c*/ 	.word	0x00000000
        /*0030*/ 	.short	0x0001
        /*0032*/ 	.short	0x0008
        /*0034*/ 	.byte	0x00, 0xf4, 0x21, 0x00


	//----- nvinfo : EIATTR_KPARAM_INFO
	.align		4
.L_15:
        /*0038*/ 	.byte	0x04, 0x17
        /*003a*/ 	.short	(.L_17 - .L_16)
.L_16:
        /*003c*/ 	.word	0x00000000
        /*0040*/ 	.short	0x0000
        /*0042*/ 	.short	0x0000
        /*0044*/ 	.byte	0x00, 0xf4, 0x21, 0x00


	//----- nvinfo : EIATTR_SPARSE_MMA_MASK
	.align		4
.L_17:
        /*0048*/ 	.byte	0x03, 0x50
        /*004a*/ 	.short	0x0000


	//----- nvinfo : EIATTR_MAXREG_COUNT
	.align		4
        /*004c*/ 	.byte	0x03, 0x1b
        /*004e*/ 	.short	0x00ff


	//----- nvinfo : EIATTR_EXIT_INSTR_OFFSETS
	.align		4
        /*0050*/ 	.byte	0x04, 0x1c
        /*0052*/ 	.short	(.L_19 - .L_18)


	//   ....[0]....
.L_18:
        /*0054*/ 	.word	0x00000590


	//   ....[1]....
        /*0058*/ 	.word	0x000005e0


	//----- nvinfo : EIATTR_REQNTID
	.align		4
.L_19:
        /*005c*/ 	.byte	0x04, 0x10
        /*005e*/ 	.short	(.L_21 - .L_20)
.L_20:
        /*0060*/ 	.word	0x00000080
        /*0064*/ 	.word	0x00000001
        /*0068*/ 	.word	0x00000001


	//----- nvinfo : EIATTR_CBANK_PARAM_SIZE
	.align		4
.L_21:
        /*006c*/ 	.byte	0x03, 0x19
        /*006e*/ 	.short	0x0018


	//----- nvinfo : EIATTR_PARAM_CBANK
	.align		4
        /*0070*/ 	.byte	0x04, 0x0a
        /*0072*/ 	.short	(.L_23 - .L_22)
	.align		4
.L_22:
        /*0074*/ 	.word	index@(.nv.constant0.triton_poi_fused_1)
        /*0078*/ 	.short	0x0210
        /*007a*/ 	.short	0x0018


	//----- nvinfo : EIATTR_SW_WAR
	.align		4
.L_23:
        /*007c*/ 	.byte	0x04, 0x36
        /*007e*/ 	.short	(.L_25 - .L_24)
.L_24:
        /*0080*/ 	.word	0x00000008
.L_25:


//--------------------- .nv.callgraph             --------------------------
	.section	.nv.callgraph,"",@"SHT_CUDA_CALLGRAPH"
	.align	4
	.sectionentsize	8
	.align		4
        /*0000*/ 	.word	0x00000000
	.align		4
        /*0004*/ 	.word	0xffffffff
	.align		4
        /*0008*/ 	.word	0x00000000
	.align		4
        /*000c*/ 	.word	0xfffffffe
	.align		4
        /*0010*/ 	.word	0x00000000
	.align		4
        /*0014*/ 	.word	0xfffffffd
	.align		4
        /*0018*/ 	.word	0x00000000
	.align		4
        /*001c*/ 	.word	0xfffffffc


//--------------------- .text.triton_poi_fused_1  --------------------------
	.section	.text.triton_poi_fused_1,"ax",@progbits
	.sectionflags	@"SHF_BARRIERS=1"
	.align	128
        .global         triton_poi_fused_1
        .type           triton_poi_fused_1,@function
        .size           triton_poi_fused_1,(.L_x_1 - triton_poi_fused_1)
        .other          triton_poi_fused_1,@"STO_CUDA_ENTRY STV_DEFAULT"
triton_poi_fused_1:
.text.triton_poi_fused_1:
[----:B------:R-:W0:Y:S01]  /*0000*/  LDC R1, c[0x0][0x28] ;  /* 0x00000a00ff017b82 */ /* 0x000e220000000800 */
[----:B------:R-:W1:Y:S07]  /*0010*/  S2R R21, SR_TID.X ;  /* 0x0000000000157919 */ /* 0x000e6e0000002100 */
[----:B------:R-:W2:Y:S01]  /*0020*/  LDC.64 R8, c[0x0][0x210] ;  /* 0x00008400ff087b82 */ /* 0x000ea20000000a00 */
[----:B------:R-:W-:Y:S01]  /*0030*/  IMAD.MOV.U32 R20, RZ, RZ, RZ ;  /* 0x000000ffff147224 */ /* 0x000fe200078e00ff */
[----:B------:R-:W-:Y:S01]  /*0040*/  ULDC.64 UR6, c[0x0][0x208] ;  /* 0x0000820000067ab9 */ /* 0x000fe20000000a00 */
[----:B------:R-:W3:Y:S01]  /*0050*/  S2R R0, SR_CTAID.X ;  /* 0x0000000000007919 */ /* 0x000ee20000002500 */
[----:B------:R-:W4:Y:S01]  /*0060*/  S2R R18, SR_CTAID.Y ;  /* 0x0000000000127919 */ /* 0x000f220000002600 */
[----:B------:R-:W-:Y:S01]  /*0070*/  IMAD.MOV.U32 R28, RZ, RZ, RZ ;  /* 0x000000ffff1c7224 */ /* 0x000fe200078e00ff */
[----:B-1----:R-:W-:Y:S01]  /*0080*/  SHF.R.U32.HI R19, RZ, 0x4, R21 ;  /* 0x00000004ff137819 */ /* 0x002fe20000011615 */
[----:B---3--:R-:W-:-:S03]  /*0090*/  IMAD.SHL.U32 R0, R0, 0x10, RZ ;  /* 0x0000001000007824 */ /* 0x008fc600078e00ff */
[----:B------:R-:W-:Y:S01]  /*00a0*/  SGXT.U32 R19, R19, 0x3 ;  /* 0x000000031313781a */ /* 0x000fe20000000000 */
[----:B----4-:R-:W-:Y:S01]  /*00b0*/  IMAD.SHL.U32 R18, R18, 0x40, RZ ;  /* 0x0000004012127824 */ /* 0x010fe200078e00ff */
[----:B------:R-:W-:-:S04]  /*00c0*/  LOP3.LUT R12, R0, 0xf, R21, 0xf8, !PT ;  /* 0x0000000f000c7812 */ /* 0x000fc800078ef815 */
[----:B------:R-:W-:Y:S02]  /*00d0*/  LOP3.LUT R3, R18, 0x8, R19, 0xfe, !PT ;  /* 0x0000000812037812 */ /* 0x000fe400078efe13 */
[----:B------:R-:W-:Y:S02]  /*00e0*/  LOP3.LUT R5, R18, 0x18, R19, 0xfe, !PT ;  /* 0x0000001812057812 */ /* 0x000fe400078efe13 */
[----:B------:R-:W-:Y:S01]  /*00f0*/  LOP3.LUT R2, R18, R19, RZ, 0xfc, !PT ;  /* 0x0000001312027212 */ /* 0x000fe200078efcff */
[--C-:B------:R-:W-:Y:S01]  /*0100*/  IMAD R3, R3, 0x9, R12.reuse ;  /* 0x0000000903037824 */ /* 0x100fe200078e020c */
[----:B------:R-:W-:Y:S01]  /*0110*/  LOP3.LUT R4, R18, 0x10, R19, 0xfe, !PT ;  /* 0x0000001012047812 */ /* 0x000fe200078efe13 */
        /* <DEDUP_REMOVED lines=9> */
[----:B------:R-:W-:Y:S01]  /*01b0*/  ISETP.GE.AND P0, PT, R12, 0x9, PT ;  /* 0x000000090c00780c */ /* 0x000fe20003f06270 */
[----:B------:R-:W-:-:S02]  /*01c0*/  IMAD R25, R10, 0x9, R12 ;  /* 0x000000090a197824 */ /* 0x000fc400078e020c */
[----:B------:R-:W-:Y:S02]  /*01d0*/  IMAD R27, R11, 0x9, R12 ;  /* 0x000000090b1b7824 */ /* 0x000fe400078e020c */
[----:B--2---:R-:W-:-:S04]  /*01e0*/  IMAD.WIDE R14, R3, 0x4, R8 ;  /* 0x00000004030e7825 */ /* 0x004fc800078e0208 */
[----:B------:R-:W-:-:S04]  /*01f0*/  IMAD.WIDE R10, R5, 0x4, R8 ;  /* 0x00000004050a7825 */ /* 0x000fc800078e0208 */
[----:B------:R-:W-:-:S04]  /*0200*/  IMAD.WIDE R16, R17, 0x4, R8 ;  /* 0x0000000411107825 */ /* 0x000fc800078e0208 */
[--C-:B------:R-:W-:Y:S01]  /*0210*/  IMAD.WIDE R12, R13, 0x4, R8.reuse ;  /* 0x000000040d0c7825 */ /* 0x100fe200078e0208 */
[----:B------:R-:W2:Y:S03]  /*0220*/  @!P0 LDG.E.EL R20, desc[UR6][R16.64] ;  /* 0x0000000610148981 */ /* 0x000ea6000c2e1900 */
[----:B------:R-:W-:Y:S01]  /*0230*/  IMAD.WIDE R4, R23, 0x4, R8 ;  /* 0x0000000417047825 */ /* 0x000fe200078e0208 */
[----:B------:R-:W-:-:S03]  /*0240*/  CS2R R22, SRZ ;  /* 0x0000000000167805 */ /* 0x000fc6000001ff00 */
[----:B------:R-:W-:-:S03]  /*0250*/  IMAD.WIDE R6, R7, 0x4, R8 ;  /* 0x0000000407067825 */ /* 0x000fc600078e0208 */
[----:B------:R1:W3:Y:S01]  /*0260*/  @!P0 LDG.E.EL R22, desc[UR6][R12.64] ;  /* 0x000000060c168981 */ /* 0x0002e2000c2e1900 */
[--C-:B------:R-:W-:Y:S01]  /*0270*/  IMAD.WIDE R2, R25, 0x4, R8.reuse ;  /* 0x0000000419027825 */ /* 0x100fe200078e0208 */
[----:B------:R-:W-:Y:S02]  /*0280*/  CS2R R24, SRZ ;  /* 0x0000000000187805 */ /* 0x000fe4000001ff00 */
[----:B------:R4:W5:Y:S01]  /*0290*/  @!P0 LDG.E.EL R23, desc[UR6][R10.64] ;  /* 0x000000060a178981 */ /* 0x000962000c2e1900 */
[----:B------:R-:W-:Y:S01]  /*02a0*/  IMAD.WIDE R8, R27, 0x4, R8 ;  /* 0x000000041b087825 */ /* 0x000fe200078e0208 */
[----:B------:R-:W-:Y:S02]  /*02b0*/  CS2R R26, SRZ ;  /* 0x00000000001a7805 */ /* 0x000fe4000001ff00 */
[----:B------:R-:W5:Y:S04]  /*02c0*/  @!P0 LDG.E.EL R24, desc[UR6][R14.64] ;  /* 0x000000060e188981 */ /* 0x000f68000c2e1900 */
[----:B------:R1:W5:Y:S04]  /*02d0*/  @!P0 LDG.E.EL R25, desc[UR6][R4.64] ;  /* 0x0000000604198981 */ /* 0x000368000c2e1900 */
[----:B------:R-:W5:Y:S04]  /*02e0*/  @!P0 LDG.E.EL R26, desc[UR6][R6.64] ;  /* 0x00000006061a8981 */ /* 0x000f68000c2e1900 */
[----:B------:R4:W5:Y:S04]  /*02f0*/  @!P0 LDG.E.EL R28, desc[UR6][R2.64] ;  /* 0x00000006021c8981 */ /* 0x000968000c2e1900 */
[----:B------:R4:W5:Y:S01]  /*0300*/  @!P0 LDG.E.EL R27, desc[UR6][R8.64] ;  /* 0x00000006081b8981 */ /* 0x000962000c2e1900 */
[----:B------:R-:W4:Y:S01]  /*0310*/  S2UR UR5, SR_CgaCtaId ;  /* 0x00000000000579c3 */ /* 0x000f220000008800 */
[----:B-1----:R-:W-:Y:S01]  /*0320*/  IMAD.SHL.U32 R12, R21, 0x40, RZ ;  /* 0x00000040150c7824 */ /* 0x002fe200078e00ff */
[----:B------:R-:W-:-:S04]  /*0330*/  UMOV UR4, 0x400 ;  /* 0x0000040000047882 */ /* 0x000fc80000000000 */
[----:B------:R-:W-:-:S04]  /*0340*/  LOP3.LUT R12, R12, 0x3c0, RZ, 0xc0, !PT ;  /* 0x000003c00c0c7812 */ /* 0x000fc800078ec0ff */
[----:B----4-:R-:W-:-:S04]  /*0350*/  LOP3.LUT R11, R12, R19, RZ, 0xfc, !PT ;  /* 0x000000130c0b7212 */ /* 0x010fc800078efcff */
[----:B------:R-:W-:Y:S01]  /*0360*/  LEA.HI R11, R12, R11, RZ, 0x1c ;  /* 0x0000000b0c0b7211 */ /* 0x000fe200078fe0ff */
[----:B0-----:R-:W-:-:S06]  /*0370*/  UPRMT UR4, UR5, 0x654, UR4 ;  /* 0x0000065405047896 */ /* 0x001fcc0008000004 */
[----:B------:R-:W-:Y:S02]  /*0380*/  LEA R11, R11, UR4, 0x2 ;  /* 0x000000040b0b7c11 */ /* 0x000fe4000f8e10ff */
[----:B------:R-:W-:Y:S01]  /*0390*/  SHF.R.U32.HI R4, RZ, 0x2, R21 ;  /* 0x00000002ff047819 */ /* 0x000fe20000011615 */
[----:B------:R-:W-:-:S03]  /*03a0*/  IMAD.SHL.U32 R21, R21, 0x4, RZ ;  /* 0x0000000415157824 */ /* 0x000fc600078e00ff */
[----:B------:R-:W-:Y:S02]  /*03b0*/  LOP3.LUT R3, R4, 0x1c, RZ, 0xc0, !PT ;  /* 0x0000001c04037812 */ /* 0x000fe400078ec0ff */
[----:B------:R-:W-:-:S05]  /*03c0*/  LOP3.LUT R8, R21, 0x1fc, RZ, 0xc0, !PT ;  /* 0x000001fc15087812 */ /* 0x000fca00078ec0ff */
[----:B------:R-:W-:-:S05]  /*03d0*/  IMAD.IADD R3, R8, 0x1, R3 ;  /* 0x0000000108037824 */ /* 0x000fca00078e0203 */
[----:B------:R-:W-:Y:S02]  /*03e0*/  LEA R4, R3, UR4, 0x2 ;  /* 0x0000000403047c11 */ /* 0x000fe4000f8e10ff */
[----:B------:R-:W0:Y:S01]  /*03f0*/  LDC.64 R2, c[0x0][0x218] ;  /* 0x00008600ff027b82 */ /* 0x000e220000000a00 */
[----:B------:R-:W-:Y:S02]  /*0400*/  LOP3.LUT R18, R18, 0x3c, R21, 0xf8, !PT ;  /* 0x0000003c12127812 */ /* 0x000fe400078ef815 */
[----:B------:R-:W-:Y:S02]  /*0410*/  LOP3.LUT R10, R8, 0x200, RZ, 0xfc, !PT ;  /* 0x00000200080a7812 */ /* 0x000fe400078efcff */
[----:B------:R-:W-:Y:S02]  /*0420*/  SHF.R.U32.HI R18, RZ, 0x2, R18 ;  /* 0x00000002ff127819 */ /* 0x000fe40000011612 */
[----:B------:R-:W-:Y:S02]  /*0430*/  LOP3.LUT R9, R0, R19, RZ, 0xfc, !PT ;  /* 0x0000001300097212 */ /* 0x000fe400078efcff */
[----:B------:R-:W-:-:S02]  /*0440*/  LOP3.LUT R0, R0, 0x8, R19, 0xfe, !PT ;  /* 0x0000000800007812 */ /* 0x000fc400078efe13 */
[----:B------:R-:W-:Y:S01]  /*0450*/  SHF.R.U32.HI R10, RZ, 0x4, R10 ;  /* 0x00000004ff0a7819 */ /* 0x000fe2000001160a */
[----:B------:R-:W-:Y:S01]  /*0460*/  IMAD R18, R18, 0x24, RZ ;  /* 0x0000002412127824 */ /* 0x000fe200078e02ff */
[C---:B------:R-:W-:Y:S02]  /*0470*/  ISETP.GE.AND P1, PT, R9.reuse, 0x9, PT ;  /* 0x000000090900780c */ /* 0x040fe40003f26270 */
[----:B------:R-:W-:Y:S01]  /*0480*/  ISETP.GE.AND P0, PT, R0, 0x9, PT ;  /* 0x000000090000780c */ /* 0x000fe20003f06270 */
[----:B------:R-:W-:Y:S01]  /*0490*/  IMAD R9, R9, 0x4, R18 ;  /* 0x0000000409097824 */ /* 0x000fe200078e0212 */
[----:B--2---:R-:W-:Y:S04]  /*04a0*/  STS [R11], R20 ;  /* 0x000000140b007388 */ /* 0x004fe80000000800 */
[----:B---3--:R-:W-:Y:S04]  /*04b0*/  STS [R11+0x40], R22 ;  /* 0x000040160b007388 */ /* 0x008fe80000000800 */
[----:B-----5:R-:W-:Y:S04]  /*04c0*/  STS [R11+0x60], R23 ;  /* 0x000060170b007388 */ /* 0x020fe80000000800 */
[----:B------:R-:W-:Y:S04]  /*04d0*/  STS [R11+0x20], R24 ;  /* 0x000020180b007388 */ /* 0x000fe80000000800 */
[----:B------:R-:W-:Y:S04]  /*04e0*/  STS [R11+0x80], R25 ;  /* 0x000080190b007388 */ /* 0x000fe80000000800 */
[----:B------:R-:W-:Y:S04]  /*04f0*/  STS [R11+0xa0], R26 ;  /* 0x0000a01a0b007388 */ /* 0x000fe80000000800 */
[----:B------:R-:W-:Y:S04]  /*0500*/  STS [R11+0xc0], R28 ;  /* 0x0000c01c0b007388 */ /* 0x000fe80000000800 */
[----:B------:R1:W-:Y:S01]  /*0510*/  STS [R11+0xe0], R27 ;  /* 0x0000e01b0b007388 */ /* 0x0003e20000000800 */
[----:B------:R-:W-:Y:S06]  /*0520*/  BAR.SYNC.DEFER_BLOCKING 0x0 ;  /* 0x0000000000007b1d */ /* 0x000fec0000010000 */
[----:B------:R-:W2:Y:S01]  /*0530*/  LDS.128 R4, [R4] ;  /* 0x0000000004047984 */ /* 0x000ea20000000c00 */
[----:B-1----:R-:W-:-:S05]  /*0540*/  LOP3.LUT R11, R10, 0x3c, RZ, 0xc0, !PT ;  /* 0x0000003c0a0b7812 */ /* 0x002fca00078ec0ff */
[----:B------:R-:W-:Y:S02]  /*0550*/  IMAD.IADD R11, R8, 0x1, R11 ;  /* 0x00000001080b7824 */ /* 0x000fe400078e020b */
[----:B0-----:R-:W-:-:S03]  /*0560*/  IMAD.WIDE R8, R9, 0x4, R2 ;  /* 0x0000000409087825 */ /* 0x001fc600078e0202 */
[----:B------:R-:W-:Y:S02]  /*0570*/  LEA R11, R11, UR4, 0x2 ;  /* 0x000000040b0b7c11 */ /* 0x000fe4000f8e10ff */
[----:B--2---:R0:W-:Y:S02]  /*0580*/  @!P1 STG.E.128 desc[UR6][R8.64], R4 ;  /* 0x0000000408009986 */ /* 0x0041e4000c101d06 */
[----:B0-----:R-:W-:Y:S05]  /*0590*/  @P0 EXIT ;  /* 0x000000000000094d */ /* 0x001fea0003800000 */
[----:B0-----:R-:W0:Y:S01]  /*05a0*/  LDS.128 R8, [R11+0x800] ;  /* 0x000800000b087984 */ /* 0x001e220000000c00 */
[----:B------:R-:W-:-:S04]  /*05b0*/  IMAD R5, R0, 0x4, R18 ;  /* 0x0000000400057824 */ /* 0x000fc800078e0212 */
[----:B------:R-:W-:-:S05]  /*05c0*/  IMAD.WIDE R2, R5, 0x4, R2 ;  /* 0x0000000405027825 */ /* 0x000fca00078e0202 */
[----:B0-----:R-:W-:Y:S01]  /*05d0*/  STG.E.128 desc[UR6][R2.64], R8 ;  /* 0x0000000802007986 */ /* 0x001fe2000c101d06 */
[----:B------:R-:W-:Y:S05]  /*05e0*/  EXIT ;  /* 0x000000000000794d */ /* 0x000fea0003800000 */
.L_x_0:
[----:B------:R-:W-:-:S00]  /*05f0*/  BRA `(.L_x_0) ;  /* 0xfffffffc00fc7947 */ /* 0x000fc0000383ffff */
[----:B------:R-:W-:-:S00]  /*0600*/  NOP ;  /* 0x0000000000007918 */ /* 0x000fc00000000000 */
[----:B------:R-:W-:-:S00]  /*0610*/  NOP ;  /* 0x0000000000007918 */ /* 0x000fc00000000000 */
[----:B------:R-:W-:-:S00]  /*0620*/  NOP ;  /* 0x0000000000007918 */ /* 0x000fc00000000000 */
[----:B------:R-:W-:-:S00]  /*0630*/  NOP ;  /* 0x0000000000007918 */ /* 0x000fc00000000000 */
[----:B------:R-:W-:-:S00]  /*0640*/  NOP ;  /* 0x0000000000007918 */ /* 0x000fc00000000000 */
[----:B------:R-:W-:-:S00]  /*0650*/  NOP ;  /* 0x0000000000007918 */ /* 0x000fc00000000000 */
[----:B------:R-:W-:-:S00]  /*0660*/  NOP ;  /* 0x0000000000007918 */ /* 0x000fc00000000000 */
[----:B------:R-:W-:-:S00]  /*0670*/  NOP ;  /* 0x0000000000007918 */ /* 0x000fc00000000000 */
.L_x_1:


//--------------------- .nv.shared.triton_poi_fused_1 --------------------------
	.section	.nv.shared.triton_poi_fused_1,"aw",@nobits
	.sectionflags	@""
	.align	16
	.zero		1024


//--------------------- .nv.constant0.triton_poi_fused_1 --------------------------
	.section	.nv.constant0.triton_poi_fused_1,"a",@progbits
	.sectionflags	@""
	.align	4
.nv.constant0.triton_poi_fused_1:
	.zero		552
